//
// Generated by NVIDIA NVVM Compiler
//
// Compiler Build ID: CL-36424714
// Cuda compilation tools, release 13.0, V13.0.88
// Based on NVVM 20.0.0
//

.version 9.0
.target sm_100
.address_size 64

	// .globl	_Z3addPKfS0_Pfi

.visible .entry _Z3addPKfS0_Pfi(
	.param .u64 .ptr .align 1 _Z3addPKfS0_Pfi_param_0,
	.param .u64 .ptr .align 1 _Z3addPKfS0_Pfi_param_1,
	.param .u64 .ptr .align 1 _Z3addPKfS0_Pfi_param_2,
	.param .u32 _Z3addPKfS0_Pfi_param_3
)
{
	.reg .pred 	%p<2>;
	.reg .b32 	%r<6>;
	.reg .b32 	%f<4>;
	.reg .b64 	%rd<11>;

	ld.param.u64 	%rd1, [_Z3addPKfS0_Pfi_param_0];
	ld.param.u64 	%rd2, [_Z3addPKfS0_Pfi_param_1];
	ld.param.u64 	%rd3, [_Z3addPKfS0_Pfi_param_2];
	ld.param.u32 	%r2, [_Z3addPKfS0_Pfi_param_3];
	mov.u32 	%r3, %ntid.x;
	mov.u32 	%r4, %ctaid.x;
	mov.u32 	%r5, %tid.x;
	mad.lo.s32 	%r1, %r3, %r4, %r5;
	setp.ge.s32 	%p1, %r1, %r2;
	@%p1 bra 	$L__BB0_2;
	cvta.to.global.u64 	%rd4, %rd1;
	cvta.to.global.u64 	%rd5, %rd2;
	cvta.to.global.u64 	%rd6, %rd3;
	mul.wide.s32 	%rd7, %r1, 4;
	add.s64 	%rd8, %rd4, %rd7;
	ld.global.f32 	%f1, [%rd8];
	add.s64 	%rd9, %rd5, %rd7;
	ld.global.f32 	%f2, [%rd9];
	add.f32 	%f3, %f1, %f2;
	add.s64 	%rd10, %rd6, %rd7;
	st.global.f32 	[%rd10], %f3;
$L__BB0_2:
	ret;

}


// ===== COMPILED SASS (sm_100) =====

	.target	sm_100

	.elftype	@"ET_EXEC"


//--------------------- .note.nv.tkinfo           --------------------------
	.section	.note.nv.tkinfo,"",@"SHT_NOTE"
	.sectionflags	@"SHF_NOTE_NV_TKINFO"
	.tkinfo
        /*0018*/ 	.word	0x00000002
        /*0030*/ 	.string	""
        /*0030*/ 	.string	"ptxas"
        /*0030*/ 	.string	"Cuda compilation tools, release 13.0, V13.0.88"
        /*0030*/ 	.string	"Build cuda_13.0.r13.0/compiler.36424714_0"
        /*0030*/ 	.string	"-arch sm_100 -m 64 "



//--------------------- .note.nv.cuinfo           --------------------------
	.section	.note.nv.cuinfo,"",@"SHT_NOTE"
	.sectionflags	@"SHF_NOTE_NV_CUINFO"
        /*0018*/ 	.short	0x0002
        /*001a*/ 	.short	0x0064
        /*001c*/ 	.short	0x0082
	.zero		2


//--------------------- .nv.info                  --------------------------
	.section	.nv.info,"",@"SHT_CUDA_INFO"
	.align	4


	//----- nvinfo : EIATTR_REGCOUNT
	.align		4
        /*0000*/ 	.byte	0x04, 0x2f
        /*0002*/ 	.short	(.L_1 - .L_0)
	.align		4
.L_0:
        /*0004*/ 	.word	index@(_Z3addPKfS0_Pfi)
        /*0008*/ 	.word	0x0000000c


	//----- nvinfo : EIATTR_FRAME_SIZE
	.align		4
.L_1:
        /*000c*/ 	.byte	0x04, 0x11
        /*000e*/ 	.short	(.L_3 - .L_2)
	.align		4
.L_2:
        /*0010*/ 	.word	index@(_Z3addPKfS0_Pfi)
        /*0014*/ 	.word	0x00000000


	//----- nvinfo : EIATTR_MIN_STACK_SIZE
	.align		4
.L_3:
        /*0018*/ 	.byte	0x04, 0x12
        /*001a*/ 	.short	(.L_5 - .L_4)
	.align		4
.L_4:
        /*001c*/ 	.word	index@(_Z3addPKfS0_Pfi)
        /*0020*/ 	.word	0x00000000
.L_5:


//--------------------- .nv.compat                --------------------------
	.section	.nv.compat,"",@"SHT_CUDA_COMPAT_INFO"
	.align	4
        /*0000*/ 	.byte	0x02, 0x09, 0x00, 0x00, 0x02, 0x02, 0x01, 0x00, 0x02, 0x05, 0x05, 0x00, 0x03, 0x07, 0x01, 0x01
        /*0010*/ 	.byte	0x02, 0x03, 0x00, 0x00, 0x02, 0x06, 0x01, 0x00, 0x04, 0x0b, 0x08, 0x00, 0x09, 0x00, 0x00, 0x00
        /*0020*/ 	.byte	0x00, 0x00, 0x00, 0x00


//--------------------- .nv.info._Z3addPKfS0_Pfi  --------------------------
	.section	.nv.info._Z3addPKfS0_Pfi,"",@"SHT_CUDA_INFO"
	.sectionflags	@""
	.align	4


	//----- nvinfo : EIATTR_CUDA_API_VERSION
	.align		4
        /*0000*/ 	.byte	0x04, 0x37
        /*0002*/ 	.short	(.L_7 - .L_6)
.L_6:
        /*0004*/ 	.word	0x00000082


	//----- nvinfo : EIATTR_KPARAM_INFO
	.align		4
.L_7:
        /*0008*/ 	.byte	0x04, 0x17
        /*000a*/ 	.short	(.L_9 - .L_8)
.L_8:
        /*000c*/ 	.word	0x00000000
        /*0010*/ 	.short	0x0003
        /*0012*/ 	.short	0x0018
        /*0014*/ 	.byte	0x00, 0xf0, 0x11, 0x00


	//----- nvinfo : EIATTR_KPARAM_INFO
	.align		4
.L_9:
        /*0018*/ 	.byte	0x04, 0x17
        /*001a*/ 	.short	(.L_11 - .L_10)
.L_10:
        /*001c*/ 	.word	0x00000000
        /*0020*/ 	.short	0x0002
        /*0022*/ 	.short	0x0010
        /*0024*/ 	.byte	0x00, 0xf5, 0x21, 0x00


	//----- nvinfo : EIATTR_KPARAM_INFO
	.align		4
.L_11:
        /*0028*/ 	.byte	0x04, 0x17
        /*002a*/ 	.short	(.L_13 - .L_12)
.L_12:
        /*002c*/ 	.word	0x00000000
        /*0030*/ 	.short	0x0001
        /*0032*/ 	.short	0x0008
        /*0034*/ 	.byte	0x00, 0xf5, 0x21, 0x00


	//----- nvinfo : EIATTR_KPARAM_INFO
	.align		4
.L_13:
        /*0038*/ 	.byte	0x04, 0x17
        /*003a*/ 	.short	(.L_15 - .L_14)
.L_14:
        /*003c*/ 	.word	0x00000000
        /*0040*/ 	.short	0x0000
        /*0042*/ 	.short	0x0000
        /*0044*/ 	.byte	0x00, 0xf5, 0x21, 0x00


	//----- nvinfo : EIATTR_SPARSE_MMA_MASK
	.align		4
.L_15:
        /*0048*/ 	.byte	0x03, 0x50
        /*004a*/ 	.short	0x0000


	//----- nvinfo : EIATTR_MAXREG_COUNT
	.align		4
        /*004c*/ 	.byte	0x03, 0x1b
        /*004e*/ 	.short	0x00ff


	//----- nvinfo : EIATTR_MERCURY_ISA_VERSION
	.align		4
        /*0050*/ 	.byte	0x03, 0x5f
        /*0052*/ 	.short	0x0101


	//----- nvinfo : EIATTR_VRC_CTA_INIT_COUNT
	.align		4
        /*0054*/ 	.byte	0x02, 0x4a
	.zero		1
	.zero		1


	//----- nvinfo : EIATTR_EXIT_INSTR_OFFSETS
	.align		4
        /*0058*/ 	.byte	0x04, 0x1c
        /*005a*/ 	.short	(.L_17 - .L_16)


	//   ....[0]....
.L_16:
        /*005c*/ 	.word	0x00000070


	//   ....[1]....
        /*0060*/ 	.word	0x00000130


	//----- nvinfo : EIATTR_CBANK_PARAM_SIZE
	.align		4
.L_17:
        /*0064*/ 	.byte	0x03, 0x19
        /*0066*/ 	.short	0x001c


	//----- nvinfo : EIATTR_PARAM_CBANK
	.align		4
        /*0068*/ 	.byte	0x04, 0x0a
        /*006a*/ 	.short	(.L_19 - .L_18)
	.align		4
.L_18:
        /*006c*/ 	.word	index@(.nv.constant0._Z3addPKfS0_Pfi)
        /*0070*/ 	.short	0x0380
        /*0072*/ 	.short	0x001c


	//----- nvinfo : EIATTR_SW_WAR
	.align		4
.L_19:
        /*0074*/ 	.byte	0x04, 0x36
        /*0076*/ 	.short	(.L_21 - .L_20)
.L_20:
        /*0078*/ 	.word	0x00000008
.L_21:


//--------------------- .nv.callgraph             --------------------------
	.section	.nv.callgraph,"",@"SHT_CUDA_CALLGRAPH"
	.align	4
	.sectionentsize	8
	.align		4
        /*0000*/ 	.word	0x00000000
	.align		4
        /*0004*/ 	.word	0xffffffff
	.align		4
        /*0008*/ 	.word	0x00000000
	.align		4
        /*000c*/ 	.word	0xfffffffe
	.align		4
        /*0010*/ 	.word	0x00000000
	.align		4
        /*0014*/ 	.word	0xfffffffd
	.align		4
        /*0018*/ 	.word	0x00000000
	.align		4
        /*001c*/ 	.word	0xfffffffc


//--------------------- .text._Z3addPKfS0_Pfi     --------------------------
	.section	.text._Z3addPKfS0_Pfi,"ax",@progbits
	.align	128
        .global         _Z3addPKfS0_Pfi
        .type           _Z3addPKfS0_Pfi,@function
        .size           _Z3addPKfS0_Pfi,(.L_x_1 - _Z3addPKfS0_Pfi)
        .other          _Z3addPKfS0_Pfi,@"STO_CUDA_ENTRY STV_DEFAULT"
_Z3addPKfS0_Pfi:
.text._Z3addPKfS0_Pfi:
[----:B------:R-:W-:Y:S01]  /*0000*/  LDC R1, c[0x0][0x37c] ;  /* 0x0000df00ff017b82 */ /* 0x000fe20000000800 */
[----:B------:R-:W0:Y:S01]  /*0010*/  S2R R9, SR_CTAID.X ;  /* 0x0000000000097919 */ /* 0x000e220000002500 */
[----:B------:R-:W0:Y:S01]  /*0020*/  LDCU UR4, c[0x0][0x360] ;  /* 0x00006c00ff0477ac */ /* 0x000e220008000800 */
[----:B------:R-:W0:Y:S01]  /*0030*/  S2R R0, SR_TID.X ;  /* 0x0000000000007919 */ /* 0x000e220000002100 */
[----:B------:R-:W1:Y:S01]  /*0040*/  LDCU UR5, c[0x0][0x398] ;  /* 0x00007300ff0577ac */ /* 0x000e620008000800 */
[----:B0-----:R-:W-:-:S05]  /*0050*/  IMAD R9, R9, UR4, R0 ;  /* 0x0000000409097c24 */ /* 0x001fca000f8e0200 */
[----:B-1----:R-:W-:-:S13]  /*0060*/  ISETP.GE.AND P0, PT, R9, UR5, PT ;  /* 0x0000000509007c0c */ /* 0x002fda000bf06270 */
[----:B------:R-:W-:Y:S05]  /*0070*/  @P0 EXIT ;  /* 0x000000000000094d */ /* 0x000fea0003800000 */
[----:B------:R-:W0:Y:S01]  /*0080*/  LDC.64 R2, c[0x0][0x380] ;  /* 0x0000e000ff027b82 */ /* 0x000e220000000a00 */
[----:B------:R-:W1:Y:S07]  /*0090*/  LDCU.64 UR4, c[0x0][0x358] ;  /* 0x00006b00ff0477ac */ /* 0x000e6e0008000a00 */
[----:B------:R-:W2:Y:S08]  /*00a0*/  LDC.64 R4, c[0x0][0x388] ;  /* 0x0000e200ff047b82 */ /* 0x000eb00000000a00 */
[----:B------:R-:W3:Y:S01]  /*00b0*/  LDC.64 R6, c[0x0][0x390] ;  /* 0x0000e400ff067b82 */ /* 0x000ee20000000a00 */
[----:B0-----:R-:W-:-:S06]  /*00c0*/  IMAD.WIDE R2, R9, 0x4, R2 ;  /* 0x0000000409027825 */ /* 0x001fcc00078e0202 */
[----:B-1----:R-:W4:Y:S01]  /*00d0*/  LDG.E R2, desc[UR4][R2.64] ;  /* 0x0000000402027981 */ /* 0x002f22000c1e1900 */
[----:B--2---:R-:W-:-:S06]  /*00e0*/  IMAD.WIDE R4, R9, 0x4, R4 ;  /* 0x0000000409047825 */ /* 0x004fcc00078e0204 */
[----:B------:R-:W4:Y:S01]  /*00f0*/  LDG.E R5, desc[UR4][R4.64] ;  /* 0x0000000404057981 */ /* 0x000f22000c1e1900 */
[----:B---3--:R-:W-:-:S04]  /*0100*/  IMAD.WIDE R6, R9, 0x4, R6 ;  /* 0x0000000409067825 */ /* 0x008fc800078e0206 */
[----:B----4-:R-:W-:-:S05]  /*0110*/  FADD R9, R2, R5 ;  /* 0x0000000502097221 */ /* 0x010fca0000000000 */
[----:B------:R-:W-:Y:S01]  /*0120*/  STG.E desc[UR4][R6.64], R9 ;  /* 0x0000000906007986 */ /* 0x000fe2000c101904 */
[----:B------:R-:W-:Y:S05]  /*0130*/  EXIT ;  /* 0x000000000000794d */ /* 0x000fea0003800000 */
.L_x_0:
[----:B------:R-:W-:-:S00]  /*0140*/  BRA `(.L_x_0) ;  /* 0xfffffffc00fc7947 */ /* 0x000fc0000383ffff */
[----:B------:R-:W-:-:S00]  /*0150*/  NOP ;  /* 0x0000000000007918 */ /* 0x000fc00000000000 */
        /* <DEDUP_REMOVED lines=10> */
.L_x_1:


//--------------------- .nv.shared.reserved.0     --------------------------
	.section	.nv.shared.reserved.0,"aw",@nobits
	.weak		__nv_reservedSMEM_offset_0_alias
	.size		__nv_reservedSMEM_offset_0_alias, 0, 64
	.other		__nv_reservedSMEM_offset_0_alias,@"STO_CUDA_RESERVED_SHARED STV_DEFAULT"
__nv_reservedSMEM_offset_0_alias:
	.zero		0
	.zero		64


//--------------------- .nv.constant0._Z3addPKfS0_Pfi --------------------------
	.section	.nv.constant0._Z3addPKfS0_Pfi,"a",@progbits
	.sectionflags	@""
	.align	4
.nv.constant0._Z3addPKfS0_Pfi:
	.zero		924


//--------------------- SYMBOLS --------------------------

	.type		.nv.reservedSmem.offset0,@object
	.size		.nv.reservedSmem.offset0,0x4
